//
// Generated by NVIDIA NVVM Compiler
//
// Compiler Build ID: CL-36424714
// Cuda compilation tools, release 13.0, V13.0.88
// Based on NVVM 20.0.0
//

.version 9.0
.target sm_100
.address_size 64

	// .globl	_Z21MatVectMultiplicationPdS_iiS_

.visible .entry _Z21MatVectMultiplicationPdS_iiS_(
	.param .u64 .ptr .align 1 _Z21MatVectMultiplicationPdS_iiS__param_0,
	.param .u64 .ptr .align 1 _Z21MatVectMultiplicationPdS_iiS__param_1,
	.param .u32 _Z21MatVectMultiplicationPdS_iiS__param_2,
	.param .u32 _Z21MatVectMultiplicationPdS_iiS__param_3,
	.param .u64 .ptr .align 1 _Z21MatVectMultiplicationPdS_iiS__param_4
)
{
	.reg .pred 	%p<10>;
	.reg .b32 	%r<37>;
	.reg .b64 	%rd<32>;
	.reg .b64 	%fd<100>;

	ld.param.u64 	%rd11, [_Z21MatVectMultiplicationPdS_iiS__param_0];
	ld.param.u64 	%rd12, [_Z21MatVectMultiplicationPdS_iiS__param_1];
	ld.param.u32 	%r22, [_Z21MatVectMultiplicationPdS_iiS__param_3];
	ld.param.u64 	%rd13, [_Z21MatVectMultiplicationPdS_iiS__param_4];
	cvta.to.global.u64 	%rd1, %rd12;
	cvta.to.global.u64 	%rd2, %rd11;
	cvta.to.global.u64 	%rd14, %rd13;
	mov.u32 	%r23, %ctaid.x;
	mov.u32 	%r24, %ntid.x;
	mov.u32 	%r25, %tid.x;
	mad.lo.s32 	%r26, %r23, %r24, %r25;
	mul.lo.s32 	%r1, %r22, %r26;
	mul.wide.s32 	%rd15, %r26, 8;
	add.s64 	%rd3, %rd14, %rd15;
	mov.b64 	%rd16, 0;
	st.global.u64 	[%rd3], %rd16;
	setp.lt.s32 	%p1, %r22, 1;
	@%p1 bra 	$L__BB0_13;
	and.b32  	%r2, %r22, 15;
	setp.lt.u32 	%p2, %r22, 16;
	mov.b32 	%r33, 0;
	mov.f64 	%fd96, 0d0000000000000000;
	@%p2 bra 	$L__BB0_4;
	and.b32  	%r33, %r22, 2147483632;
	neg.s32 	%r31, %r33;
	add.s64 	%rd4, %rd2, 64;
	add.s64 	%rd30, %rd1, 64;
	mov.f64 	%fd96, 0d0000000000000000;
	mov.u32 	%r30, %r1;
$L__BB0_3:
	.pragma "nounroll";
	mul.wide.s32 	%rd17, %r30, 8;
	add.s64 	%rd18, %rd4, %rd17;
	ld.global.f64 	%fd12, [%rd18+-64];
	ld.global.f64 	%fd13, [%rd30+-64];
	fma.rn.f64 	%fd14, %fd12, %fd13, %fd96;
	st.global.f64 	[%rd3], %fd14;
	ld.global.f64 	%fd15, [%rd18+-56];
	ld.global.f64 	%fd16, [%rd30+-56];
	fma.rn.f64 	%fd17, %fd15, %fd16, %fd14;
	st.global.f64 	[%rd3], %fd17;
	ld.global.f64 	%fd18, [%rd18+-48];
	ld.global.f64 	%fd19, [%rd30+-48];
	fma.rn.f64 	%fd20, %fd18, %fd19, %fd17;
	st.global.f64 	[%rd3], %fd20;
	ld.global.f64 	%fd21, [%rd18+-40];
	ld.global.f64 	%fd22, [%rd30+-40];
	fma.rn.f64 	%fd23, %fd21, %fd22, %fd20;
	st.global.f64 	[%rd3], %fd23;
	ld.global.f64 	%fd24, [%rd18+-32];
	ld.global.f64 	%fd25, [%rd30+-32];
	fma.rn.f64 	%fd26, %fd24, %fd25, %fd23;
	st.global.f64 	[%rd3], %fd26;
	ld.global.f64 	%fd27, [%rd18+-24];
	ld.global.f64 	%fd28, [%rd30+-24];
	fma.rn.f64 	%fd29, %fd27, %fd28, %fd26;
	st.global.f64 	[%rd3], %fd29;
	ld.global.f64 	%fd30, [%rd18+-16];
	ld.global.f64 	%fd31, [%rd30+-16];
	fma.rn.f64 	%fd32, %fd30, %fd31, %fd29;
	st.global.f64 	[%rd3], %fd32;
	ld.global.f64 	%fd33, [%rd18+-8];
	ld.global.f64 	%fd34, [%rd30+-8];
	fma.rn.f64 	%fd35, %fd33, %fd34, %fd32;
	st.global.f64 	[%rd3], %fd35;
	ld.global.f64 	%fd36, [%rd18];
	ld.global.f64 	%fd37, [%rd30];
	fma.rn.f64 	%fd38, %fd36, %fd37, %fd35;
	st.global.f64 	[%rd3], %fd38;
	ld.global.f64 	%fd39, [%rd18+8];
	ld.global.f64 	%fd40, [%rd30+8];
	fma.rn.f64 	%fd41, %fd39, %fd40, %fd38;
	st.global.f64 	[%rd3], %fd41;
	ld.global.f64 	%fd42, [%rd18+16];
	ld.global.f64 	%fd43, [%rd30+16];
	fma.rn.f64 	%fd44, %fd42, %fd43, %fd41;
	st.global.f64 	[%rd3], %fd44;
	ld.global.f64 	%fd45, [%rd18+24];
	ld.global.f64 	%fd46, [%rd30+24];
	fma.rn.f64 	%fd47, %fd45, %fd46, %fd44;
	st.global.f64 	[%rd3], %fd47;
	ld.global.f64 	%fd48, [%rd18+32];
	ld.global.f64 	%fd49, [%rd30+32];
	fma.rn.f64 	%fd50, %fd48, %fd49, %fd47;
	st.global.f64 	[%rd3], %fd50;
	ld.global.f64 	%fd51, [%rd18+40];
	ld.global.f64 	%fd52, [%rd30+40];
	fma.rn.f64 	%fd53, %fd51, %fd52, %fd50;
	st.global.f64 	[%rd3], %fd53;
	ld.global.f64 	%fd54, [%rd18+48];
	ld.global.f64 	%fd55, [%rd30+48];
	fma.rn.f64 	%fd56, %fd54, %fd55, %fd53;
	st.global.f64 	[%rd3], %fd56;
	ld.global.f64 	%fd57, [%rd18+56];
	ld.global.f64 	%fd58, [%rd30+56];
	fma.rn.f64 	%fd96, %fd57, %fd58, %fd56;
	st.global.f64 	[%rd3], %fd96;
	add.s32 	%r31, %r31, 16;
	add.s32 	%r30, %r30, 16;
	add.s64 	%rd30, %rd30, 128;
	setp.ne.s32 	%p3, %r31, 0;
	@%p3 bra 	$L__BB0_3;
$L__BB0_4:
	setp.eq.s32 	%p4, %r2, 0;
	@%p4 bra 	$L__BB0_13;
	and.b32  	%r10, %r22, 7;
	setp.lt.u32 	%p5, %r2, 8;
	@%p5 bra 	$L__BB0_7;
	add.s32 	%r28, %r33, %r1;
	mul.wide.s32 	%rd19, %r28, 8;
	add.s64 	%rd20, %rd2, %rd19;
	ld.global.f64 	%fd59, [%rd20];
	mul.wide.u32 	%rd21, %r33, 8;
	add.s64 	%rd22, %rd1, %rd21;
	ld.global.f64 	%fd60, [%rd22];
	fma.rn.f64 	%fd61, %fd59, %fd60, %fd96;
	st.global.f64 	[%rd3], %fd61;
	ld.global.f64 	%fd62, [%rd20+8];
	ld.global.f64 	%fd63, [%rd22+8];
	fma.rn.f64 	%fd64, %fd62, %fd63, %fd61;
	st.global.f64 	[%rd3], %fd64;
	ld.global.f64 	%fd65, [%rd20+16];
	ld.global.f64 	%fd66, [%rd22+16];
	fma.rn.f64 	%fd67, %fd65, %fd66, %fd64;
	st.global.f64 	[%rd3], %fd67;
	ld.global.f64 	%fd68, [%rd20+24];
	ld.global.f64 	%fd69, [%rd22+24];
	fma.rn.f64 	%fd70, %fd68, %fd69, %fd67;
	st.global.f64 	[%rd3], %fd70;
	ld.global.f64 	%fd71, [%rd20+32];
	ld.global.f64 	%fd72, [%rd22+32];
	fma.rn.f64 	%fd73, %fd71, %fd72, %fd70;
	st.global.f64 	[%rd3], %fd73;
	ld.global.f64 	%fd74, [%rd20+40];
	ld.global.f64 	%fd75, [%rd22+40];
	fma.rn.f64 	%fd76, %fd74, %fd75, %fd73;
	st.global.f64 	[%rd3], %fd76;
	ld.global.f64 	%fd77, [%rd20+48];
	ld.global.f64 	%fd78, [%rd22+48];
	fma.rn.f64 	%fd79, %fd77, %fd78, %fd76;
	st.global.f64 	[%rd3], %fd79;
	ld.global.f64 	%fd80, [%rd20+56];
	ld.global.f64 	%fd81, [%rd22+56];
	fma.rn.f64 	%fd96, %fd80, %fd81, %fd79;
	st.global.f64 	[%rd3], %fd96;
	add.s32 	%r33, %r33, 8;
$L__BB0_7:
	setp.eq.s32 	%p6, %r10, 0;
	@%p6 bra 	$L__BB0_13;
	and.b32  	%r13, %r22, 3;
	setp.lt.u32 	%p7, %r10, 4;
	@%p7 bra 	$L__BB0_10;
	add.s32 	%r29, %r33, %r1;
	mul.wide.s32 	%rd23, %r29, 8;
	add.s64 	%rd24, %rd2, %rd23;
	ld.global.f64 	%fd82, [%rd24];
	mul.wide.u32 	%rd25, %r33, 8;
	add.s64 	%rd26, %rd1, %rd25;
	ld.global.f64 	%fd83, [%rd26];
	fma.rn.f64 	%fd84, %fd82, %fd83, %fd96;
	st.global.f64 	[%rd3], %fd84;
	ld.global.f64 	%fd85, [%rd24+8];
	ld.global.f64 	%fd86, [%rd26+8];
	fma.rn.f64 	%fd87, %fd85, %fd86, %fd84;
	st.global.f64 	[%rd3], %fd87;
	ld.global.f64 	%fd88, [%rd24+16];
	ld.global.f64 	%fd89, [%rd26+16];
	fma.rn.f64 	%fd90, %fd88, %fd89, %fd87;
	st.global.f64 	[%rd3], %fd90;
	ld.global.f64 	%fd91, [%rd24+24];
	ld.global.f64 	%fd92, [%rd26+24];
	fma.rn.f64 	%fd96, %fd91, %fd92, %fd90;
	st.global.f64 	[%rd3], %fd96;
	add.s32 	%r33, %r33, 4;
$L__BB0_10:
	setp.eq.s32 	%p8, %r13, 0;
	@%p8 bra 	$L__BB0_13;
	mul.wide.u32 	%rd27, %r33, 8;
	add.s64 	%rd31, %rd1, %rd27;
	add.s32 	%r36, %r33, %r1;
	neg.s32 	%r35, %r13;
$L__BB0_12:
	.pragma "nounroll";
	mul.wide.s32 	%rd28, %r36, 8;
	add.s64 	%rd29, %rd2, %rd28;
	ld.global.f64 	%fd93, [%rd29];
	ld.global.f64 	%fd94, [%rd31];
	fma.rn.f64 	%fd96, %fd93, %fd94, %fd96;
	st.global.f64 	[%rd3], %fd96;
	add.s64 	%rd31, %rd31, 8;
	add.s32 	%r36, %r36, 1;
	add.s32 	%r35, %r35, 1;
	setp.ne.s32 	%p9, %r35, 0;
	@%p9 bra 	$L__BB0_12;
$L__BB0_13:
	bar.sync 	0;
	ret;

}


// ===== COMPILED SASS (sm_100) =====

	.target	sm_100

	.elftype	@"ET_EXEC"


//--------------------- .note.nv.tkinfo           --------------------------
	.section	.note.nv.tkinfo,"",@"SHT_NOTE"
	.sectionflags	@"SHF_NOTE_NV_TKINFO"
	.tkinfo
        /*0018*/ 	.word	0x00000002
        /*0030*/ 	.string	""
        /*0030*/ 	.string	"ptxas"
        /*0030*/ 	.string	"Cuda compilation tools, release 13.0, V13.0.88"
        /*0030*/ 	.string	"Build cuda_13.0.r13.0/compiler.36424714_0"
        /*0030*/ 	.string	"-arch sm_100 -m 64 "



//--------------------- .note.nv.cuinfo           --------------------------
	.section	.note.nv.cuinfo,"",@"SHT_NOTE"
	.sectionflags	@"SHF_NOTE_NV_CUINFO"
        /*0018*/ 	.short	0x0002
        /*001a*/ 	.short	0x0064
        /*001c*/ 	.short	0x0082
	.zero		2


//--------------------- .nv.info                  --------------------------
	.section	.nv.info,"",@"SHT_CUDA_INFO"
	.align	4


	//----- nvinfo : EIATTR_REGCOUNT
	.align		4
        /*0000*/ 	.byte	0x04, 0x2f
        /*0002*/ 	.short	(.L_1 - .L_0)
	.align		4
.L_0:
        /*0004*/ 	.word	index@(_Z21MatVectMultiplicationPdS_iiS_)
        /*0008*/ 	.word	0x00000016


	//----- nvinfo : EIATTR_FRAME_SIZE
	.align		4
.L_1:
        /*000c*/ 	.byte	0x04, 0x11
        /*000e*/ 	.short	(.L_3 - .L_2)
	.align		4
.L_2:
        /*0010*/ 	.word	index@(_Z21MatVectMultiplicationPdS_iiS_)
        /*0014*/ 	.word	0x00000000


	//----- nvinfo : EIATTR_MIN_STACK_SIZE
	.align		4
.L_3:
        /*0018*/ 	.byte	0x04, 0x12
        /*001a*/ 	.short	(.L_5 - .L_4)
	.align		4
.L_4:
        /*001c*/ 	.word	index@(_Z21MatVectMultiplicationPdS_iiS_)
        /*0020*/ 	.word	0x00000000
.L_5:


//--------------------- .nv.compat                --------------------------
	.section	.nv.compat,"",@"SHT_CUDA_COMPAT_INFO"
	.align	4
        /*0000*/ 	.byte	0x02, 0x09, 0x00, 0x00, 0x02, 0x02, 0x01, 0x00, 0x02, 0x05, 0x05, 0x00, 0x03, 0x07, 0x01, 0x01
        /*0010*/ 	.byte	0x02, 0x03, 0x00, 0x00, 0x02, 0x06, 0x01, 0x00, 0x04, 0x0b, 0x08, 0x00, 0x01, 0x00, 0x00, 0x00
        /*0020*/ 	.byte	0x00, 0x00, 0x00, 0x00


//--------------------- .nv.info._Z21MatVectMultiplicationPdS_iiS_ --------------------------
	.section	.nv.info._Z21MatVectMultiplicationPdS_iiS_,"",@"SHT_CUDA_INFO"
	.sectionflags	@""
	.align	4


	//----- nvinfo : EIATTR_CUDA_API_VERSION
	.align		4
        /*0000*/ 	.byte	0x04, 0x37
        /*0002*/ 	.short	(.L_7 - .L_6)
.L_6:
        /*0004*/ 	.word	0x00000082


	//----- nvinfo : EIATTR_KPARAM_INFO
	.align		4
.L_7:
        /*0008*/ 	.byte	0x04, 0x17
        /*000a*/ 	.short	(.L_9 - .L_8)
.L_8:
        /*000c*/ 	.word	0x00000000
        /*0010*/ 	.short	0x0004
        /*0012*/ 	.short	0x0018
        /*0014*/ 	.byte	0x00, 0xf5, 0x21, 0x00


	//----- nvinfo : EIATTR_KPARAM_INFO
	.align		4
.L_9:
        /*0018*/ 	.byte	0x04, 0x17
        /*001a*/ 	.short	(.L_11 - .L_10)
.L_10:
        /*001c*/ 	.word	0x00000000
        /*0020*/ 	.short	0x0003
        /*0022*/ 	.short	0x0014
        /*0024*/ 	.byte	0x00, 0xf0, 0x11, 0x00


	//----- nvinfo : EIATTR_KPARAM_INFO
	.align		4
.L_11:
        /*0028*/ 	.byte	0x04, 0x17
        /*002a*/ 	.short	(.L_13 - .L_12)
.L_12:
        /*002c*/ 	.word	0x00000000
        /*0030*/ 	.short	0x0002
        /*0032*/ 	.short	0x0010
        /*0034*/ 	.byte	0x00, 0xf0, 0x11, 0x00


	//----- nvinfo : EIATTR_KPARAM_INFO
	.align		4
.L_13:
        /*0038*/ 	.byte	0x04, 0x17
        /*003a*/ 	.short	(.L_15 - .L_14)
.L_14:
        /*003c*/ 	.word	0x00000000
        /*0040*/ 	.short	0x0001
        /*0042*/ 	.short	0x0008
        /*0044*/ 	.byte	0x00, 0xf5, 0x21, 0x00


	//----- nvinfo : EIATTR_KPARAM_INFO
	.align		4
.L_15:
        /*0048*/ 	.byte	0x04, 0x17
        /*004a*/ 	.short	(.L_17 - .L_16)
.L_16:
        /*004c*/ 	.word	0x00000000
        /*0050*/ 	.short	0x0000
        /*0052*/ 	.short	0x0000
        /*0054*/ 	.byte	0x00, 0xf5, 0x21, 0x00


	//----- nvinfo : EIATTR_SPARSE_MMA_MASK
	.align		4
.L_17:
        /*0058*/ 	.byte	0x03, 0x50
        /*005a*/ 	.short	0x0000


	//----- nvinfo : EIATTR_MAXREG_COUNT
	.align		4
        /*005c*/ 	.byte	0x03, 0x1b
        /*005e*/ 	.short	0x00ff


	//----- nvinfo : EIATTR_NUM_BARRIERS
	.align		4
        /*0060*/ 	.byte	0x02, 0x4c
        /*0062*/ 	.byte	0x01
	.zero		1


	//----- nvinfo : EIATTR_MERCURY_ISA_VERSION
	.align		4
        /*0064*/ 	.byte	0x03, 0x5f
        /*0066*/ 	.short	0x0101


	//----- nvinfo : EIATTR_VRC_CTA_INIT_COUNT
	.align		4
        /*0068*/ 	.byte	0x02, 0x4a
	.zero		1
	.zero		1


	//----- nvinfo : EIATTR_EXIT_INSTR_OFFSETS
	.align		4
        /*006c*/ 	.byte	0x04, 0x1c
        /*006e*/ 	.short	(.L_19 - .L_18)


	//   ....[0]....
.L_18:
        /*0070*/ 	.word	0x00000c60


	//----- nvinfo : EIATTR_CBANK_PARAM_SIZE
	.align		4
.L_19:
        /*0074*/ 	.byte	0x03, 0x19
        /*0076*/ 	.short	0x0020


	//----- nvinfo : EIATTR_PARAM_CBANK
	.align		4
        /*0078*/ 	.byte	0x04, 0x0a
        /*007a*/ 	.short	(.L_21 - .L_20)
	.align		4
.L_20:
        /*007c*/ 	.word	index@(.nv.constant0._Z21MatVectMultiplicationPdS_iiS_)
        /*0080*/ 	.short	0x0380
        /*0082*/ 	.short	0x0020


	//----- nvinfo : EIATTR_SW_WAR
	.align		4
.L_21:
        /*0084*/ 	.byte	0x04, 0x36
        /*0086*/ 	.short	(.L_23 - .L_22)
.L_22:
        /*0088*/ 	.word	0x00000008
.L_23:


//--------------------- .nv.callgraph             --------------------------
	.section	.nv.callgraph,"",@"SHT_CUDA_CALLGRAPH"
	.align	4
	.sectionentsize	8
	.align		4
        /*0000*/ 	.word	0x00000000
	.align		4
        /*0004*/ 	.word	0xffffffff
	.align		4
        /*0008*/ 	.word	0x00000000
	.align		4
        /*000c*/ 	.word	0xfffffffe
	.align		4
        /*0010*/ 	.word	0x00000000
	.align		4
        /*0014*/ 	.word	0xfffffffd
	.align		4
        /*0018*/ 	.word	0x00000000
	.align		4
        /*001c*/ 	.word	0xfffffffc


//--------------------- .text._Z21MatVectMultiplicationPdS_iiS_ --------------------------
	.section	.text._Z21MatVectMultiplicationPdS_iiS_,"ax",@progbits
	.align	128
        .global         _Z21MatVectMultiplicationPdS_iiS_
        .type           _Z21MatVectMultiplicationPdS_iiS_,@function
        .size           _Z21MatVectMultiplicationPdS_iiS_,(.L_x_7 - _Z21MatVectMultiplicationPdS_iiS_)
        .other          _Z21MatVectMultiplicationPdS_iiS_,@"STO_CUDA_ENTRY STV_DEFAULT"
_Z21MatVectMultiplicationPdS_iiS_:
.text._Z21MatVectMultiplicationPdS_iiS_:
[----:B------:R-:W-:Y:S01]  /*0000*/  LDC R1, c[0x0][0x37c] ;  /* 0x0000df00ff017b82 */ /* 0x000fe20000000800 */
[----:B------:R-:W0:Y:S07]  /*0010*/  S2R R0, SR_TID.X ;  /* 0x0000000000007919 */ /* 0x000e2e0000002100 */
[----:B------:R-:W0:Y:S01]  /*0020*/  S2UR UR4, SR_CTAID.X ;  /* 0x00000000000479c3 */ /* 0x000e220000002500 */
[----:B------:R-:W1:Y:S01]  /*0030*/  LDCU.64 UR16, c[0x0][0x358] ;  /* 0x00006b00ff1077ac */ /* 0x000e620008000a00 */
[----:B------:R-:W2:Y:S06]  /*0040*/  LDCU UR8, c[0x0][0x394] ;  /* 0x00007280ff0877ac */ /* 0x000eac0008000800 */
[----:B------:R-:W0:Y:S08]  /*0050*/  LDC R5, c[0x0][0x360] ;  /* 0x0000d800ff057b82 */ /* 0x000e300000000800 */
[----:B------:R-:W3:Y:S01]  /*0060*/  LDC.64 R2, c[0x0][0x398] ;  /* 0x0000e600ff027b82 */ /* 0x000ee20000000a00 */
[----:B--2---:R-:W-:Y:S01]  /*0070*/  UISETP.GE.AND UP0, UPT, UR8, 0x1, UPT ;  /* 0x000000010800788c */ /* 0x004fe2000bf06270 */
[----:B0-----:R-:W-:-:S04]  /*0080*/  IMAD R5, R5, UR4, R0 ;  /* 0x0000000405057c24 */ /* 0x001fc8000f8e0200 */
[----:B---3--:R-:W-:-:S05]  /*0090*/  IMAD.WIDE R2, R5, 0x8, R2 ;  /* 0x0000000805027825 */ /* 0x008fca00078e0202 */
[----:B-1----:R0:W-:Y:S01]  /*00a0*/  STG.E.64 desc[UR16][R2.64], RZ ;  /* 0x000000ff02007986 */ /* 0x0021e2000c101b10 */
[----:B------:R-:W-:Y:S05]  /*00b0*/  BRA.U !UP0, `(.L_x_0) ;  /* 0x0000000908e47547 */ /* 0x000fea000b800000 */
[----:B------:R-:W-:Y:S02]  /*00c0*/  UISETP.GE.U32.AND UP1, UPT, UR8, 0x10, UPT ;  /* 0x000000100800788c */ /* 0x000fe4000bf26070 */
[----:B------:R-:W-:Y:S02]  /*00d0*/  IMAD R0, R5, UR8, RZ ;  /* 0x0000000805007c24 */ /* 0x000fe4000f8e02ff */
[----:B------:R-:W-:Y:S01]  /*00e0*/  HFMA2 R5, -RZ, RZ, 0, 0 ;  /* 0x00000000ff057431 */ /* 0x000fe200000001ff */
[----:B------:R-:W-:Y:S01]  /*00f0*/  ULOP3.LUT UR9, UR8, 0xf, URZ, 0xc0, !UPT ;  /* 0x0000000f08097892 */ /* 0x000fe2000f8ec0ff */
[----:B------:R-:W-:-:S03]  /*0100*/  CS2R R10, SRZ ;  /* 0x00000000000a7805 */ /* 0x000fc6000001ff00 */
[----:B------:R-:W-:Y:S01]  /*0110*/  UISETP.NE.AND UP0, UPT, UR9, URZ, UPT ;  /* 0x000000ff0900728c */ /* 0x000fe2000bf05270 */
[----:B------:R-:W-:Y:S10]  /*0120*/  BRA.U !UP1, `(.L_x_1) ;  /* 0x00000005095c7547 */ /* 0x000ff4000b800000 */
[----:B------:R-:W1:Y:S01]  /*0130*/  LDCU.128 UR12, c[0x0][0x380] ;  /* 0x00007000ff0c77ac */ /* 0x000e620008000c00 */
[----:B------:R-:W-:Y:S01]  /*0140*/  IMAD.MOV.U32 R4, RZ, RZ, R0 ;  /* 0x000000ffff047224 */ /* 0x000fe200078e0000 */
[----:B------:R-:W-:Y:S01]  /*0150*/  CS2R R10, SRZ ;  /* 0x00000000000a7805 */ /* 0x000fe2000001ff00 */
[----:B------:R-:W-:-:S04]  /*0160*/  ULOP3.LUT UR10, UR8, 0x7ffffff0, URZ, 0xc0, !UPT ;  /* 0x7ffffff0080a7892 */ /* 0x000fc8000f8ec0ff */
[----:B------:R-:W-:Y:S02]  /*0170*/  UIADD3 UR11, UPT, UPT, -UR10, URZ, URZ ;  /* 0x000000ff0a0b7290 */ /* 0x000fe4000fffe1ff */
[----:B------:R-:W-:Y:S01]  /*0180*/  MOV R5, UR10 ;  /* 0x0000000a00057c02 */ /* 0x000fe20008000f00 */
[----:B-1----:R-:W-:Y:S02]  /*0190*/  UIADD3 UR4, UP2, UPT, UR14, 0x40, URZ ;  /* 0x000000400e047890 */ /* 0x002fe4000ff5e0ff */
[----:B------:R-:W-:Y:S02]  /*01a0*/  UIADD3 UR6, UP1, UPT, UR12, 0x40, URZ ;  /* 0x000000400c067890 */ /* 0x000fe4000ff3e0ff */
[----:B------:R-:W-:Y:S02]  /*01b0*/  UIADD3.X UR5, UPT, UPT, URZ, UR15, URZ, UP2, !UPT ;  /* 0x0000000fff057290 */ /* 0x000fe400097fe4ff */
[----:B------:R-:W-:Y:S01]  /*01c0*/  IMAD.U32 R12, RZ, RZ, UR4 ;  /* 0x00000004ff0c7e24 */ /* 0x000fe2000f8e00ff */
[----:B------:R-:W-:-:S03]  /*01d0*/  UIADD3.X UR7, UPT, UPT, URZ, UR13, URZ, UP1, !UPT ;  /* 0x0000000dff077290 */ /* 0x000fc60008ffe4ff */
[----:B------:R-:W-:-:S09]  /*01e0*/  MOV R13, UR5 ;  /* 0x00000005000d7c02 */ /* 0x000fd20008000f00 */
.L_x_2:
[----:B------:R-:W-:Y:S01]  /*01f0*/  MOV R9, UR7 ;  /* 0x0000000700097c02 */ /* 0x000fe20008000f00 */
[----:B------:R-:W-:Y:S01]  /*0200*/  IMAD.U32 R8, RZ, RZ, UR6 ;  /* 0x00000006ff087e24 */ /* 0x000fe2000f8e00ff */
[----:B------:R-:W-:Y:S01]  /*0210*/  MOV R7, R13 ;  /* 0x0000000d00077202 */ /* 0x000fe20000000f00 */
[----:B------:R-:W-:Y:S02]  /*0220*/  IMAD.MOV.U32 R6, RZ, RZ, R12 ;  /* 0x000000ffff067224 */ /* 0x000fe400078e000c */
[----:B------:R-:W-:-:S03]  /*0230*/  IMAD.WIDE R8, R4, 0x8, R8 ;  /* 0x0000000804087825 */ /* 0x000fc600078e0208 */
[----:B--2---:R-:W2:Y:S04]  /*0240*/  LDG.E.64 R14, desc[UR16][R6.64+-0x40] ;  /* 0xffffc010060e7981 */ /* 0x004ea8000c1e1b00 */
[----:B------:R-:W2:Y:S02]  /*0250*/  LDG.E.64 R12, desc[UR16][R8.64+-0x40] ;  /* 0xffffc010080c7981 */ /* 0x000ea4000c1e1b00 */
[----:B--2---:R-:W-:-:S07]  /*0260*/  DFMA R12, R12, R14, R10 ;  /* 0x0000000e0c0c722b */ /* 0x004fce000000000a */
[----:B------:R1:W-:Y:S04]  /*0270*/  STG.E.64 desc[UR16][R2.64], R12 ;  /* 0x0000000c02007986 */ /* 0x0003e8000c101b10 */
[----:B------:R-:W2:Y:S04]  /*0280*/  LDG.E.64 R10, desc[UR16][R8.64+-0x38] ;  /* 0xffffc810080a7981 */ /* 0x000ea8000c1e1b00 */
[----:B------:R-:W2:Y:S02]  /*0290*/  LDG.E.64 R14, desc[UR16][R6.64+-0x38] ;  /* 0xffffc810060e7981 */ /* 0x000ea4000c1e1b00 */
[----:B--2---:R-:W-:-:S07]  /*02a0*/  DFMA R10, R10, R14, R12 ;  /* 0x0000000e0a0a722b */ /* 0x004fce000000000c */
[----:B------:R2:W-:Y:S04]  /*02b0*/  STG.E.64 desc[UR16][R2.64], R10 ;  /* 0x0000000a02007986 */ /* 0x0005e8000c101b10 */
[----:B------:R-:W3:Y:S04]  /*02c0*/  LDG.E.64 R14, desc[UR16][R8.64+-0x30] ;  /* 0xffffd010080e7981 */ /* 0x000ee8000c1e1b00 */
[----:B------:R-:W3:Y:S02]  /*02d0*/  LDG.E.64 R16, desc[UR16][R6.64+-0x30] ;  /* 0xffffd01006107981 */ /* 0x000ee4000c1e1b00 */
[----:B---3--:R-:W-:-:S07]  /*02e0*/  DFMA R14, R14, R16, R10 ;  /* 0x000000100e0e722b */ /* 0x008fce000000000a */
[----:B------:R3:W-:Y:S04]  /*02f0*/  STG.E.64 desc[UR16][R2.64], R14 ;  /* 0x0000000e02007986 */ /* 0x0007e8000c101b10 */
[----:B------:R-:W4:Y:S04]  /*0300*/  LDG.E.64 R16, desc[UR16][R8.64+-0x28] ;  /* 0xffffd81008107981 */ /* 0x000f28000c1e1b00 */
[----:B------:R-:W4:Y:S02]  /*0310*/  LDG.E.64 R18, desc[UR16][R6.64+-0x28] ;  /* 0xffffd81006127981 */ /* 0x000f24000c1e1b00 */
[----:B----4-:R-:W-:-:S07]  /*0320*/  DFMA R16, R16, R18, R14 ;  /* 0x000000121010722b */ /* 0x010fce000000000e */
[----:B------:R4:W-:Y:S04]  /*0330*/  STG.E.64 desc[UR16][R2.64], R16 ;  /* 0x0000001002007986 */ /* 0x0009e8000c101b10 */
[----:B-1----:R-:W5:Y:S04]  /*0340*/  LDG.E.64 R12, desc[UR16][R8.64+-0x20] ;  /* 0xffffe010080c7981 */ /* 0x002f68000c1e1b00 */
[----:B------:R-:W5:Y:S02]  /*0350*/  LDG.E.64 R18, desc[UR16][R6.64+-0x20] ;  /* 0xffffe01006127981 */ /* 0x000f64000c1e1b00 */
[----:B-----5:R-:W-:-:S07]  /*0360*/  DFMA R12, R12, R18, R16 ;  /* 0x000000120c0c722b */ /* 0x020fce0000000010 */
[----:B------:R1:W-:Y:S04]  /*0370*/  STG.E.64 desc[UR16][R2.64], R12 ;  /* 0x0000000c02007986 */ /* 0x0003e8000c101b10 */
[----:B--2---:R-:W2:Y:S04]  /*0380*/  LDG.E.64 R10, desc[UR16][R8.64+-0x18] ;  /* 0xffffe810080a7981 */ /* 0x004ea8000c1e1b00 */
[----:B------:R-:W2:Y:S02]  /*0390*/  LDG.E.64 R18, desc[UR16][R6.64+-0x18] ;  /* 0xffffe81006127981 */ /* 0x000ea4000c1e1b00 */
[----:B--2---:R-:W-:-:S07]  /*03a0*/  DFMA R10, R10, R18, R12 ;  /* 0x000000120a0a722b */ /* 0x004fce000000000c */
[----:B------:R2:W-:Y:S04]  /*03b0*/  STG.E.64 desc[UR16][R2.64], R10 ;  /* 0x0000000a02007986 */ /* 0x0005e8000c101b10 */
[----:B---3--:R-:W3:Y:S04]  /*03c0*/  LDG.E.64 R14, desc[UR16][R8.64+-0x10] ;  /* 0xfffff010080e7981 */ /* 0x008ee8000c1e1b00 */
[----:B------:R-:W3:Y:S02]  /*03d0*/  LDG.E.64 R18, desc[UR16][R6.64+-0x10] ;  /* 0xfffff01006127981 */ /* 0x000ee4000c1e1b00 */
[----:B---3--:R-:W-:-:S07]  /*03e0*/  DFMA R14, R14, R18, R10 ;  /* 0x000000120e0e722b */ /* 0x008fce000000000a */
[----:B------:R3:W-:Y:S04]  /*03f0*/  STG.E.64 desc[UR16][R2.64], R14 ;  /* 0x0000000e02007986 */ /* 0x0007e8000c101b10 */
[----:B----4-:R-:W4:Y:S04]  /*0400*/  LDG.E.64 R16, desc[UR16][R8.64+-0x8] ;  /* 0xfffff81008107981 */ /* 0x010f28000c1e1b00 */
        /* <DEDUP_REMOVED lines=27> */
[----:B------:R-:W5:Y:S04]  /*05c0*/  LDG.E.64 R10, desc[UR16][R8.64+0x30] ;  /* 0x00003010080a7981 */ /* 0x000f68000c1e1b00 */
[----:B---3--:R-:W5:Y:S02]  /*05d0*/  LDG.E.64 R14, desc[UR16][R6.64+0x30] ;  /* 0x00003010060e7981 */ /* 0x008f64000c1e1b00 */
[----:B-----5:R-:W-:-:S07]  /*05e0*/  DFMA R14, R10, R14, R18 ;  /* 0x0000000e0a0e722b */ /* 0x020fce0000000012 */
[----:B------:R2:W-:Y:S04]  /*05f0*/  STG.E.64 desc[UR16][R2.64], R14 ;  /* 0x0000000e02007986 */ /* 0x0005e8000c101b10 */
[----:B------:R-:W3:Y:S04]  /*0600*/  LDG.E.64 R10, desc[UR16][R8.64+0x38] ;  /* 0x00003810080a7981 */ /* 0x000ee8000c1e1b00 */
[----:B----4-:R-:W3:Y:S01]  /*0610*/  LDG.E.64 R16, desc[UR16][R6.64+0x38] ;  /* 0x0000381006107981 */ /* 0x010ee2000c1e1b00 */
[----:B------:R-:W-:Y:S01]  /*0620*/  UIADD3 UR11, UPT, UPT, UR11, 0x10, URZ ;  /* 0x000000100b0b7890 */ /* 0x000fe2000fffe0ff */
[----:B-1----:R-:W-:Y:S01]  /*0630*/  IADD3 R12, P0, PT, R6, 0x80, RZ ;  /* 0x00000080060c7810 */ /* 0x002fe20007f1e0ff */
[----:B------:R-:W-:-:S02]  /*0640*/  VIADD R4, R4, 0x10 ;  /* 0x0000001004047836 */ /* 0x000fc40000000000 */
[----:B------:R-:W-:Y:S01]  /*0650*/  UISETP.NE.AND UP1, UPT, UR11, URZ, UPT ;  /* 0x000000ff0b00728c */ /* 0x000fe2000bf25270 */
[----:B------:R-:W-:Y:S01]  /*0660*/  IADD3.X R13, PT, PT, RZ, R7, RZ, P0, !PT ;  /* 0x00000007ff0d7210 */ /* 0x000fe200007fe4ff */
[----:B---3--:R-:W-:-:S07]  /*0670*/  DFMA R10, R10, R16, R14 ;  /* 0x000000100a0a722b */ /* 0x008fce000000000e */
[----:B------:R2:W-:Y:S01]  /*0680*/  STG.E.64 desc[UR16][R2.64], R10 ;  /* 0x0000000a02007986 */ /* 0x0005e2000c101b10 */
[----:B------:R-:W-:Y:S05]  /*0690*/  BRA.U UP1, `(.L_x_2) ;  /* 0xfffffff901d47547 */ /* 0x000fea000b83ffff */
.L_x_1:
[----:B------:R-:W-:Y:S05]  /*06a0*/  BRA.U !UP0, `(.L_x_0) ;  /* 0x0000000508687547 */ /* 0x000fea000b800000 */
[----:B------:R-:W-:Y:S02]  /*06b0*/  UISETP.GE.U32.AND UP0, UPT, UR9, 0x8, UPT ;  /* 0x000000080900788c */ /* 0x000fe4000bf06070 */
[----:B------:R-:W-:-:S04]  /*06c0*/  ULOP3.LUT UR5, UR8, 0x7, URZ, 0xc0, !UPT ;  /* 0x0000000708057892 */ /* 0x000fc8000f8ec0ff */
[----:B------:R-:W-:-:S03]  /*06d0*/  UISETP.NE.AND UP1, UPT, UR5, URZ, UPT ;  /* 0x000000ff0500728c */ /* 0x000fc6000bf25270 */
[----:B------:R-:W-:Y:S08]  /*06e0*/  BRA.U !UP0, `(.L_x_3) ;  /* 0x0000000108987547 */ /* 0x000ff0000b800000 */
[----:B------:R-:W1:Y:S01]  /*06f0*/  LDC.64 R8, c[0x0][0x380] ;  /* 0x0000e000ff087b82 */ /* 0x000e620000000a00 */
[----:B------:R-:W-:-:S07]  /*0700*/  IADD3 R13, PT, PT, R0, R5, RZ ;  /* 0x00000005000d7210 */ /* 0x000fce0007ffe0ff */
[----:B------:R-:W3:Y:S01]  /*0710*/  LDC.64 R6, c[0x0][0x388] ;  /* 0x0000e200ff067b82 */ /* 0x000ee20000000a00 */
[----:B-1----:R-:W-:-:S05]  /*0720*/  IMAD.WIDE R8, R13, 0x8, R8 ;  /* 0x000000080d087825 */ /* 0x002fca00078e0208 */
[----:B------:R-:W4:Y:S01]  /*0730*/  LDG.E.64 R12, desc[UR16][R8.64] ;  /* 0x00000010080c7981 */ /* 0x000f22000c1e1b00 */
[----:B---3--:R-:W-:-:S05]  /*0740*/  IMAD.WIDE.U32 R6, R5, 0x8, R6 ;  /* 0x0000000805067825 */ /* 0x008fca00078e0006 */
[----:B--2---:R-:W4:Y:S02]  /*0750*/  LDG.E.64 R14, desc[UR16][R6.64] ;  /* 0x00000010060e7981 */ /* 0x004f24000c1e1b00 */
[----:B----4-:R-:W-:-:S07]  /*0760*/  DFMA R12, R12, R14, R10 ;  /* 0x0000000e0c0c722b */ /* 0x010fce000000000a */
        /* <DEDUP_REMOVED lines=21> */
[----:B------:R-:W2:Y:S04]  /*08c0*/  LDG.E.64 R10, desc[UR16][R8.64+0x30] ;  /* 0x00003010080a7981 */ /* 0x000ea8000c1e1b00 */
[----:B---3--:R-:W2:Y:S02]  /*08d0*/  LDG.E.64 R14, desc[UR16][R6.64+0x30] ;  /* 0x00003010060e7981 */ /* 0x008ea4000c1e1b00 */
[----:B--2---:R-:W-:-:S07]  /*08e0*/  DFMA R14, R10, R14, R18 ;  /* 0x0000000e0a0e722b */ /* 0x004fce0000000012 */
[----:B------:R1:W-:Y:S04]  /*08f0*/  STG.E.64 desc[UR16][R2.64], R14 ;  /* 0x0000000e02007986 */ /* 0x0003e8000c101b10 */
[----:B------:R-:W2:Y:S04]  /*0900*/  LDG.E.64 R10, desc[UR16][R8.64+0x38] ;  /* 0x00003810080a7981 */ /* 0x000ea8000c1e1b00 */
[----:B----4-:R-:W2:Y:S01]  /*0910*/  LDG.E.64 R16, desc[UR16][R6.64+0x38] ;  /* 0x0000381006107981 */ /* 0x010ea2000c1e1b00 */
[----:B------:R-:W-:Y:S01]  /*0920*/  IADD3 R5, PT, PT, R5, 0x8, RZ ;  /* 0x0000000805057810 */ /* 0x000fe20007ffe0ff */
[----:B--2---:R-:W-:-:S07]  /*0930*/  DFMA R10, R10, R16, R14 ;  /* 0x000000100a0a722b */ /* 0x004fce000000000e */
[----:B------:R1:W-:Y:S04]  /*0940*/  STG.E.64 desc[UR16][R2.64], R10 ;  /* 0x0000000a02007986 */ /* 0x0003e8000c101b10 */
.L_x_3:
[----:B------:R-:W-:Y:S05]  /*0950*/  BRA.U !UP1, `(.L_x_0) ;  /* 0x0000000109bc7547 */ /* 0x000fea000b800000 */
[----:B------:R-:W-:Y:S02]  /*0960*/  UISETP.GE.U32.AND UP0, UPT, UR5, 0x4, UPT ;  /* 0x000000040500788c */ /* 0x000fe4000bf06070 */
[----:B------:R-:W-:-:S04]  /*0970*/  ULOP3.LUT UR4, UR8, 0x3, URZ, 0xc0, !UPT ;  /* 0x0000000308047892 */ /* 0x000fc8000f8ec0ff */
[----:B------:R-:W-:-:S03]  /*0980*/  UISETP.NE.AND UP1, UPT, UR4, URZ, UPT ;  /* 0x000000ff0400728c */ /* 0x000fc6000bf25270 */
[----:B------:R-:W-:Y:S08]  /*0990*/  BRA.U !UP0, `(.L_x_4) ;  /* 0x0000000108587547 */ /* 0x000ff0000b800000 */
[----:B------:R-:W3:Y:S01]  /*09a0*/  LDC.64 R8, c[0x0][0x380] ;  /* 0x0000e000ff087b82 */ /* 0x000ee20000000a00 */
[----:B-1----:R-:W-:-:S07]  /*09b0*/  IMAD.IADD R13, R0, 0x1, R5 ;  /* 0x00000001000d7824 */ /* 0x002fce00078e0205 */
[----:B------:R-:W1:Y:S01]  /*09c0*/  LDC.64 R6, c[0x0][0x388] ;  /* 0x0000e200ff067b82 */ /* 0x000e620000000a00 */
[----:B---3--:R-:W-:-:S05]  /*09d0*/  IMAD.WIDE R8, R13, 0x8, R8 ;  /* 0x000000080d087825 */ /* 0x008fca00078e0208 */
[----:B------:R-:W3:Y:S01]  /*09e0*/  LDG.E.64 R12, desc[UR16][R8.64] ;  /* 0x00000010080c7981 */ /* 0x000ee2000c1e1b00 */
[----:B-1----:R-:W-:-:S05]  /*09f0*/  IMAD.WIDE.U32 R6, R5, 0x8, R6 ;  /* 0x0000000805067825 */ /* 0x002fca00078e0006 */
[----:B--2---:R-:W3:Y:S02]  /*0a00*/  LDG.E.64 R14, desc[UR16][R6.64] ;  /* 0x00000010060e7981 */ /* 0x004ee4000c1e1b00 */
[----:B---3--:R-:W-:-:S07]  /*0a10*/  DFMA R12, R12, R14, R10 ;  /* 0x0000000e0c0c722b */ /* 0x008fce000000000a */
[----:B------:R3:W-:Y:S04]  /*0a20*/  STG.E.64 desc[UR16][R2.64], R12 ;  /* 0x0000000c02007986 */ /* 0x0007e8000c101b10 */
[----:B------:R-:W2:Y:S04]  /*0a30*/  LDG.E.64 R10, desc[UR16][R8.64+0x8] ;  /* 0x00000810080a7981 */ /* 0x000ea8000c1e1b00 */
[----:B------:R-:W2:Y:S02]  /*0a40*/  LDG.E.64 R14, desc[UR16][R6.64+0x8] ;  /* 0x00000810060e7981 */ /* 0x000ea4000c1e1b00 */
[----:B--2---:R-:W-:-:S07]  /*0a50*/  DFMA R14, R10, R14, R12 ;  /* 0x0000000e0a0e722b */ /* 0x004fce000000000c */
[----:B------:R3:W-:Y:S04]  /*0a60*/  STG.E.64 desc[UR16][R2.64], R14 ;  /* 0x0000000e02007986 */ /* 0x0007e8000c101b10 */
[----:B------:R-:W2:Y:S04]  /*0a70*/  LDG.E.64 R10, desc[UR16][R8.64+0x10] ;  /* 0x00001010080a7981 */ /* 0x000ea8000c1e1b00 */
[----:B------:R-:W2:Y:S02]  /*0a80*/  LDG.E.64 R16, desc[UR16][R6.64+0x10] ;  /* 0x0000101006107981 */ /* 0x000ea4000c1e1b00 */
[----:B--2---:R-:W-:-:S07]  /*0a90*/  DFMA R16, R10, R16, R14 ;  /* 0x000000100a10722b */ /* 0x004fce000000000e */
[----:B------:R3:W-:Y:S04]  /*0aa0*/  STG.E.64 desc[UR16][R2.64], R16 ;  /* 0x0000001002007986 */ /* 0x0007e8000c101b10 */
[----:B------:R-:W2:Y:S04]  /*0ab0*/  LDG.E.64 R10, desc[UR16][R8.64+0x18] ;  /* 0x00001810080a7981 */ /* 0x000ea8000c1e1b00 */
[----:B------:R-:W2:Y:S01]  /*0ac0*/  LDG.E.64 R18, desc[UR16][R6.64+0x18] ;  /* 0x0000181006127981 */ /* 0x000ea2000c1e1b00 */
[----:B------:R-:W-:Y:S01]  /*0ad0*/  IADD3 R5, PT, PT, R5, 0x4, RZ ;  /* 0x0000000405057810 */ /* 0x000fe20007ffe0ff */
[----:B--2---:R-:W-:-:S07]  /*0ae0*/  DFMA R10, R10, R18, R16 ;  /* 0x000000120a0a722b */ /* 0x004fce0000000010 */
[----:B------:R3:W-:Y:S04]  /*0af0*/  STG.E.64 desc[UR16][R2.64], R10 ;  /* 0x0000000a02007986 */ /* 0x0007e8000c101b10 */
.L_x_4:
[----:B------:R-:W-:Y:S05]  /*0b00*/  BRA.U !UP1, `(.L_x_0) ;  /* 0x0000000109507547 */ /* 0x000fea000b800000 */
[----:B------:R-:W4:Y:S01]  /*0b10*/  LDC.64 R6, c[0x0][0x388] ;  /* 0x0000e200ff067b82 */ /* 0x000f220000000a00 */
[----:B-1-3--:R-:W-:Y:S01]  /*0b20*/  IADD3 R13, PT, PT, R0, R5, RZ ;  /* 0x00000005000d7210 */ /* 0x00afe20007ffe0ff */
[----:B------:R-:W-:-:S06]  /*0b30*/  UIADD3 UR4, UPT, UPT, -UR4, URZ, URZ ;  /* 0x000000ff04047290 */ /* 0x000fcc000fffe1ff */
[----:B------:R-:W1:Y:S01]  /*0b40*/  LDC.64 R8, c[0x0][0x380] ;  /* 0x0000e000ff087b82 */ /* 0x000e620000000a00 */
[----:B----4-:R-:W-:-:S04]  /*0b50*/  IMAD.WIDE.U32 R6, R5, 0x8, R6 ;  /* 0x0000000805067825 */ /* 0x010fc800078e0006 */
[----:B------:R-:W-:Y:S01]  /*0b60*/  IMAD.MOV.U32 R0, RZ, RZ, R6 ;  /* 0x000000ffff007224 */ /* 0x000fe200078e0006 */
[----:B--2---:R-:W-:-:S07]  /*0b70*/  MOV R15, R7 ;  /* 0x00000007000f7202 */ /* 0x004fce0000000f00 */
.L_x_5:
[----:B-1----:R-:W-:Y:S01]  /*0b80*/  IMAD.WIDE R4, R13, 0x8, R8 ;  /* 0x000000080d047825 */ /* 0x002fe200078e0208 */
[----:B------:R-:W-:-:S03]  /*0b90*/  MOV R6, R0 ;  /* 0x0000000000067202 */ /* 0x000fc60000000f00 */
[----:B------:R-:W-:Y:S02]  /*0ba0*/  IMAD.MOV.U32 R7, RZ, RZ, R15 ;  /* 0x000000ffff077224 */ /* 0x000fe400078e000f */
[----:B------:R-:W2:Y:S04]  /*0bb0*/  LDG.E.64 R4, desc[UR16][R4.64] ;  /* 0x0000001004047981 */ /* 0x000ea8000c1e1b00 */
[----:B------:R-:W2:Y:S01]  /*0bc0*/  LDG.E.64 R6, desc[UR16][R6.64] ;  /* 0x0000001006067981 */ /* 0x000ea2000c1e1b00 */
[----:B------:R-:W-:Y:S01]  /*0bd0*/  UIADD3 UR4, UPT, UPT, UR4, 0x1, URZ ;  /* 0x0000000104047890 */ /* 0x000fe2000fffe0ff */
[----:B------:R-:W-:Y:S02]  /*0be0*/  IADD3 R0, P0, PT, R0, 0x8, RZ ;  /* 0x0000000800007810 */ /* 0x000fe40007f1e0ff */
[----:B------:R-:W-:Y:S01]  /*0bf0*/  IADD3 R13, PT, PT, R13, 0x1, RZ ;  /* 0x000000010d0d7810 */ /* 0x000fe20007ffe0ff */
[----:B------:R-:W-:Y:S01]  /*0c00*/  UISETP.NE.AND UP0, UPT, UR4, URZ, UPT ;  /* 0x000000ff0400728c */ /* 0x000fe2000bf05270 */
[----:B------:R-:W-:Y:S01]  /*0c10*/  IADD3.X R15, PT, PT, RZ, R15, RZ, P0, !PT ;  /* 0x0000000fff0f7210 */ /* 0x000fe200007fe4ff */
[----:B--2-4-:R-:W-:-:S07]  /*0c20*/  DFMA R10, R4, R6, R10 ;  /* 0x00000006040a722b */ /* 0x014fce000000000a */
[----:B------:R4:W-:Y:S01]  /*0c30*/  STG.E.64 desc[UR16][R2.64], R10 ;  /* 0x0000000a02007986 */ /* 0x0009e2000c101b10 */
[----:B------:R-:W-:Y:S05]  /*0c40*/  BRA.U UP0, `(.L_x_5) ;  /* 0xfffffffd00cc7547 */ /* 0x000fea000b83ffff */
.L_x_0:
[----:B------:R-:W-:Y:S06]  /*0c50*/  BAR.SYNC.DEFER_BLOCKING 0x0 ;  /* 0x0000000000007b1d */ /* 0x000fec0000010000 */
[----:B------:R-:W-:Y:S05]  /*0c60*/  EXIT ;  /* 0x000000000000794d */ /* 0x000fea0003800000 */
.L_x_6:
[----:B------:R-:W-:-:S00]  /*0c70*/  BRA `(.L_x_6) ;  /* 0xfffffffc00fc7947 */ /* 0x000fc0000383ffff */
[----:B------:R-:W-:-:S00]  /*0c80*/  NOP ;  /* 0x0000000000007918 */ /* 0x000fc00000000000 */
[----:B------:R-:W-:-:S00]  /*0c90*/  NOP ;  /* 0x0000000000007918 */ /* 0x000fc00000000000 */
[----:B------:R-:W-:-:S00]  /*0ca0*/  NOP ;  /* 0x0000000000007918 */ /* 0x000fc00000000000 */
[----:B------:R-:W-:-:S00]  /*0cb0*/  NOP ;  /* 0x0000000000007918 */ /* 0x000fc00000000000 */
[----:B------:R-:W-:-:S00]  /*0cc0*/  NOP ;  /* 0x0000000000007918 */ /* 0x000fc00000000000 */
[----:B------:R-:W-:-:S00]  /*0cd0*/  NOP ;  /* 0x0000000000007918 */ /* 0x000fc00000000000 */
[----:B------:R-:W-:-:S00]  /*0ce0*/  NOP ;  /* 0x0000000000007918 */ /* 0x000fc00000000000 */
[----:B------:R-:W-:-:S00]  /*0cf0*/  NOP ;  /* 0x0000000000007918 */ /* 0x000fc00000000000 */
.L_x_7:


//--------------------- .nv.shared.reserved.0     --------------------------
	.section	.nv.shared.reserved.0,"aw",@nobits
	.weak		__nv_reservedSMEM_offset_0_alias
	.size		__nv_reservedSMEM_offset_0_alias, 0, 64
	.other		__nv_reservedSMEM_offset_0_alias,@"STO_CUDA_RESERVED_SHARED STV_DEFAULT"
__nv_reservedSMEM_offset_0_alias:
	.zero		0
	.zero		64


//--------------------- .nv.constant0._Z21MatVectMultiplicationPdS_iiS_ --------------------------
	.section	.nv.constant0._Z21MatVectMultiplicationPdS_iiS_,"a",@progbits
	.sectionflags	@""
	.align	4
.nv.constant0._Z21MatVectMultiplicationPdS_iiS_:
	.zero		928


//--------------------- SYMBOLS --------------------------

	.type		.nv.reservedSmem.offset0,@object
	.size		.nv.reservedSmem.offset0,0x4
